	.headerflags	@"EF_CUDA_TEXMODE_UNIFIED EF_CUDA_64BIT_ADDRESS EF_CUDA_ACCELERATORS EF_CUDA_SM90 EF_CUDA_VIRTUAL_SM(EF_CUDA_SM90)"
	.elftype	@"ET_EXEC"


//--------------------- .nv.info                  --------------------------
	.section	.nv.info,"",@"SHT_CUDA_INFO"
	.align	4


	//----- nvinfo : EIATTR_REGCOUNT
	.align		4
        /*0000*/ 	.byte	0x04, 0x2f
        /*0002*/ 	.short	(.L_1 - .L_0)
	.align		4
.L_0:
        /*0004*/ 	.word	index@(triton_poi_fused_add_0)
        /*0008*/ 	.word	0x00000010


	//----- nvinfo : EIATTR_MIN_STACK_SIZE
	.align		4
.L_1:
        /*000c*/ 	.byte	0x04, 0x12
        /*000e*/ 	.short	(.L_3 - .L_2)
	.align		4
.L_2:
        /*0010*/ 	.word	index@(triton_poi_fused_add_0)
        /*0014*/ 	.word	0x00000000


	//----- nvinfo : EIATTR_FRAME_SIZE
	.align		4
.L_3:
        /*0018*/ 	.byte	0x04, 0x11
        /*001a*/ 	.short	(.L_5 - .L_4)
	.align		4
.L_4:
        /*001c*/ 	.word	index@(triton_poi_fused_add_0)
        /*0020*/ 	.word	0x00000000


	//----- nvinfo : EIATTR_MIN_STACK_SIZE
	.align		4
.L_5:
        /*0024*/ 	.byte	0x04, 0x12
        /*0026*/ 	.short	(.L_7 - .L_6)
	.align		4
.L_6:
        /*0028*/ 	.word	index@(triton_poi_fused_add_0)
        /*002c*/ 	.word	0x00000000
.L_7:


//--------------------- .nv.info.triton_poi_fused_add_0 --------------------------
	.section	.nv.info.triton_poi_fused_add_0,"",@"SHT_CUDA_INFO"
	.sectionflags	@""
	.align	4


	//----- nvinfo : EIATTR_CUDA_API_VERSION
	.align		4
        /*0000*/ 	.byte	0x04, 0x37
        /*0002*/ 	.short	(.L_9 - .L_8)
.L_8:
        /*0004*/ 	.word	0x0000007c


	//----- nvinfo : EIATTR_KPARAM_INFO
	.align		4
.L_9:
        /*0008*/ 	.byte	0x04, 0x17
        /*000a*/ 	.short	(.L_11 - .L_10)
.L_10:
        /*000c*/ 	.word	0x00000000
        /*0010*/ 	.short	0x0003
        /*0012*/ 	.short	0x0018
        /*0014*/ 	.byte	0x00, 0xf0, 0x11, 0x00


	//----- nvinfo : EIATTR_KPARAM_INFO
	.align		4
.L_11:
        /*0018*/ 	.byte	0x04, 0x17
        /*001a*/ 	.short	(.L_13 - .L_12)
.L_12:
        /*001c*/ 	.word	0x00000000
        /*0020*/ 	.short	0x0002
        /*0022*/ 	.short	0x0010
        /*0024*/ 	.byte	0x00, 0xf4, 0x21, 0x00


	//----- nvinfo : EIATTR_KPARAM_INFO
	.align		4
.L_13:
        /*0028*/ 	.byte	0x04, 0x17
        /*002a*/ 	.short	(.L_15 - .L_14)
.L_14:
        /*002c*/ 	.word	0x00000000
        /*0030*/ 	.short	0x0001
        /*0032*/ 	.short	0x0008
        /*0034*/ 	.byte	0x00, 0xf4, 0x21, 0x00


	//----- nvinfo : EIATTR_KPARAM_INFO
	.align		4
.L_15:
        /*0038*/ 	.byte	0x04, 0x17
        /*003a*/ 	.short	(.L_17 - .L_16)
.L_16:
        /*003c*/ 	.word	0x00000000
        /*0040*/ 	.short	0x0000
        /*0042*/ 	.short	0x0000
        /*0044*/ 	.byte	0x00, 0xf4, 0x21, 0x00


	//----- nvinfo : EIATTR_SPARSE_MMA_MASK
	.align		4
.L_17:
        /*0048*/ 	.byte	0x03, 0x50
        /*004a*/ 	.short	0x0000


	//----- nvinfo : EIATTR_MAXREG_COUNT
	.align		4
        /*004c*/ 	.byte	0x03, 0x1b
        /*004e*/ 	.short	0x00ff


	//----- nvinfo : EIATTR_EXIT_INSTR_OFFSETS
	.align		4
        /*0050*/ 	.byte	0x04, 0x1c
        /*0052*/ 	.short	(.L_19 - .L_18)


	//   ....[0]....
.L_18:
        /*0054*/ 	.word	0x000001d0


	//   ....[1]....
        /*0058*/ 	.word	0x000001f0


	//----- nvinfo : EIATTR_REQNTID
	.align		4
.L_19:
        /*005c*/ 	.byte	0x04, 0x10
        /*005e*/ 	.short	(.L_21 - .L_20)
.L_20:
        /*0060*/ 	.word	0x00000080
        /*0064*/ 	.word	0x00000001
        /*0068*/ 	.word	0x00000001


	//----- nvinfo : EIATTR_CBANK_PARAM_SIZE
	.align		4
.L_21:
        /*006c*/ 	.byte	0x03, 0x19
        /*006e*/ 	.short	0x001c


	//----- nvinfo : EIATTR_PARAM_CBANK
	.align		4
        /*0070*/ 	.byte	0x04, 0x0a
        /*0072*/ 	.short	(.L_23 - .L_22)
	.align		4
.L_22:
        /*0074*/ 	.word	index@(.nv.constant0.triton_poi_fused_add_0)
        /*0078*/ 	.short	0x0210
        /*007a*/ 	.short	0x001c


	//----- nvinfo : EIATTR_SW_WAR
	.align		4
.L_23:
        /*007c*/ 	.byte	0x04, 0x36
        /*007e*/ 	.short	(.L_25 - .L_24)
.L_24:
        /*0080*/ 	.word	0x00000008
.L_25:


//--------------------- .nv.callgraph             --------------------------
	.section	.nv.callgraph,"",@"SHT_CUDA_CALLGRAPH"
	.align	4
	.sectionentsize	8
	.align		4
        /*0000*/ 	.word	0x00000000
	.align		4
        /*0004*/ 	.word	0xffffffff
	.align		4
        /*0008*/ 	.word	0x00000000
	.align		4
        /*000c*/ 	.word	0xfffffffe
	.align		4
        /*0010*/ 	.word	0x00000000
	.align		4
        /*0014*/ 	.word	0xfffffffd
	.align		4
        /*0018*/ 	.word	0x00000000
	.align		4
        /*001c*/ 	.word	0xfffffffc


//--------------------- .text.triton_poi_fused_add_0 --------------------------
	.section	.text.triton_poi_fused_add_0,"ax",@progbits
	.align	128
        .global         triton_poi_fused_add_0
        .type           triton_poi_fused_add_0,@function
        .size           triton_poi_fused_add_0,(.L_x_1 - triton_poi_fused_add_0)
        .other          triton_poi_fused_add_0,@"STO_CUDA_ENTRY STV_DEFAULT"
triton_poi_fused_add_0:
.text.triton_poi_fused_add_0:
[----:B------:R-:W0:Y:S02]  /*0000*/  LDC R1, c[0x0][0x28] ;  /* 0x00000a00ff017b82 */ /* 0x000e240000000800 */
[----:B------:R-:W1:Y:S01]  /*0010*/  S2R R0, SR_TID.X ;  /* 0x0000000000007919 */ /* 0x000e620000002100 */
[----:B------:R-:W2:Y:S01]  /*0020*/  LDC.64 R2, c[0x0][0x210] ;  /* 0x00008400ff027b82 */ /* 0x000ea20000000a00 */
[----:B------:R-:W-:Y:S01]  /*0030*/  CS2R R12, SRZ ;  /* 0x00000000000c7805 */ /* 0x000fe2000001ff00 */
[----:B------:R-:W-:Y:S01]  /*0040*/  IMAD.MOV.U32 R11, RZ, RZ, RZ ;  /* 0x000000ffff0b7224 */ /* 0x000fe200078e00ff */
[----:B------:R-:W3:Y:S01]  /*0050*/  S2R R9, SR_CTAID.X ;  /* 0x0000000000097919 */ /* 0x000ee20000002500 */
[----:B------:R-:W-:Y:S01]  /*0060*/  ULDC.64 UR4, c[0x0][0x208] ;  /* 0x0000820000047ab9 */ /* 0x000fe20000000a00 */
[----:B-1----:R-:W-:Y:S01]  /*0070*/  IMAD.SHL.U32 R0, R0, 0x2, RZ ;  /* 0x0000000200007824 */ /* 0x002fe200078e00ff */
[----:B---3--:R-:W-:-:S04]  /*0080*/  SHF.R.S32.HI R4, RZ, 0x17, R9 ;  /* 0x00000017ff047819 */ /* 0x008fc80000011409 */
[----:B------:R-:W-:Y:S02]  /*0090*/  LOP3.LUT R0, R0, 0xfe, RZ, 0xc0, !PT ;  /* 0x000000fe00007812 */ /* 0x000fe400078ec0ff */
[----:B------:R-:W-:-:S03]  /*00a0*/  SGXT R4, R4, 0x1 ;  /* 0x000000010404781a */ /* 0x000fc60000000200 */
[----:B------:R-:W-:-:S05]  /*00b0*/  IMAD R9, R9, 0x100, R0 ;  /* 0x0000010009097824 */ /* 0x000fca00078e0200 */
[----:B------:R-:W-:Y:S02]  /*00c0*/  LEA.HI R0, R4, R9, RZ, 0x4 ;  /* 0x0000000904007211 */ /* 0x000fe400078f20ff */
[----:B------:R-:W1:Y:S01]  /*00d0*/  LDC.64 R4, c[0x0][0x218] ;  /* 0x00008600ff047b82 */ /* 0x000e620000000a00 */
[----:B------:R-:W-:Y:S02]  /*00e0*/  ISETP.GE.AND P0, PT, R9, 0x100, PT ;  /* 0x000001000900780c */ /* 0x000fe40003f06270 */
[----:B------:R-:W-:-:S04]  /*00f0*/  SHF.R.S32.HI R0, RZ, 0x4, R0 ;  /* 0x00000004ff007819 */ /* 0x000fc80000011400 */
[----:B------:R-:W-:-:S04]  /*0100*/  LEA.HI R6, R0, R0, RZ, 0x2 ;  /* 0x0000000000067211 */ /* 0x000fc800078f10ff */
[----:B------:R-:W-:-:S04]  /*0110*/  LOP3.LUT R7, R6, 0xfffffffc, RZ, 0xc0, !PT ;  /* 0xfffffffc06077812 */ /* 0x000fc800078ec0ff */
[----:B------:R-:W-:Y:S01]  /*0120*/  IADD3 R7, R0, -R7, RZ ;  /* 0x8000000700077210 */ /* 0x000fe20007ffe0ff */
[----:B------:R-:W-:-:S04]  /*0130*/  HFMA2.MMA R0, -RZ, RZ, 0, 0 ;  /* 0x00000000ff007435 */ /* 0x000fc800000001ff */
[----:B--2---:R-:W-:Y:S02]  /*0140*/  IMAD.WIDE R2, R7, 0x4, R2 ;  /* 0x0000000407027825 */ /* 0x004fe400078e0202 */
[----:B------:R-:W2:Y:S02]  /*0150*/  LDC.64 R6, c[0x0][0x220] ;  /* 0x00008800ff067b82 */ /* 0x000ea40000000a00 */
[C---:B-1----:R-:W-:Y:S01]  /*0160*/  IMAD.WIDE R4, R9.reuse, 0x4, R4 ;  /* 0x0000000409047825 */ /* 0x042fe200078e0204 */
[----:B------:R-:W3:Y:S04]  /*0170*/  @!P0 LDG.E.EL R11, desc[UR4][R2.64] ;  /* 0x00000004020b8981 */ /* 0x000ee8000c2e1900 */
[----:B------:R-:W3:Y:S04]  /*0180*/  @!P0 LDG.E.64 R12, desc[UR4][R4.64] ;  /* 0x00000004040c8981 */ /* 0x000ee8000c1e1b00 */
[----:B------:R-:W4:Y:S01]  /*0190*/  @!P0 LDG.E.EL R0, desc[UR4][R2.64] ;  /* 0x0000000402008981 */ /* 0x000f22000c2e1900 */
[----:B--2---:R-:W-:-:S04]  /*01a0*/  IMAD.WIDE R6, R9, 0x4, R6 ;  /* 0x0000000409067825 */ /* 0x004fc800078e0206 */
[----:B---3--:R-:W-:Y:S01]  /*01b0*/  FADD R12, R12, R11 ;  /* 0x0000000b0c0c7221 */ /* 0x008fe20000000000 */
[----:B----4-:R-:W-:Y:S01]  /*01c0*/  FADD R13, R13, R0 ;  /* 0x000000000d0d7221 */ /* 0x010fe20000000000 */
[----:B------:R-:W-:Y:S06]  /*01d0*/  @P0 EXIT ;  /* 0x000000000000094d */ /* 0x000fec0003800000 */
[----:B------:R-:W-:Y:S01]  /*01e0*/  STG.E.64 desc[UR4][R6.64], R12 ;  /* 0x0000000c06007986 */ /* 0x000fe2000c101b04 */
[----:B------:R-:W-:Y:S05]  /*01f0*/  EXIT ;  /* 0x000000000000794d */ /* 0x000fea0003800000 */
.L_x_0:
[----:B------:R-:W-:-:S00]  /*0200*/  BRA `(.L_x_0) ;  /* 0xfffffffc00fc7947 */ /* 0x000fc0000383ffff */
[----:B------:R-:W-:-:S00]  /*0210*/  NOP ;  /* 0x0000000000007918 */ /* 0x000fc00000000000 */
        /* <DEDUP_REMOVED lines=14> */
.L_x_1:


//--------------------- .nv.constant0.triton_poi_fused_add_0 --------------------------
	.section	.nv.constant0.triton_poi_fused_add_0,"a",@progbits
	.sectionflags	@""
	.align	4
.nv.constant0.triton_poi_fused_add_0:
	.zero		556
